//
// Generated by NVIDIA NVVM Compiler
//
// Compiler Build ID: CL-36424714
// Cuda compilation tools, release 13.0, V13.0.88
// Based on NVVM 20.0.0
//

.version 9.0
.target sm_100
.address_size 64

	// .globl	_Z6matmulPfS_S_i

.visible .entry _Z6matmulPfS_S_i(
	.param .u64 .ptr .align 1 _Z6matmulPfS_S_i_param_0,
	.param .u64 .ptr .align 1 _Z6matmulPfS_S_i_param_1,
	.param .u64 .ptr .align 1 _Z6matmulPfS_S_i_param_2,
	.param .u32 _Z6matmulPfS_S_i_param_3
)
{
	.reg .pred 	%p<10>;
	.reg .b32 	%r<39>;
	.reg .b32 	%f<68>;
	.reg .b64 	%rd<67>;

	ld.param.u64 	%rd14, [_Z6matmulPfS_S_i_param_0];
	ld.param.u64 	%rd15, [_Z6matmulPfS_S_i_param_1];
	ld.param.u32 	%r17, [_Z6matmulPfS_S_i_param_3];
	cvta.to.global.u64 	%rd1, %rd15;
	cvta.to.global.u64 	%rd2, %rd14;
	mov.u32 	%r18, %ctaid.y;
	mov.u32 	%r19, %ntid.y;
	mov.u32 	%r20, %tid.y;
	mad.lo.s32 	%r1, %r18, %r19, %r20;
	mov.u32 	%r21, %ctaid.x;
	mov.u32 	%r22, %ntid.x;
	mov.u32 	%r23, %tid.x;
	mad.lo.s32 	%r2, %r21, %r22, %r23;
	setp.lt.s32 	%p1, %r17, 1;
	mov.f32 	%f67, 0f00000000;
	@%p1 bra 	$L__BB0_12;
	mul.lo.s32 	%r3, %r17, %r1;
	and.b32  	%r4, %r17, 7;
	setp.lt.u32 	%p2, %r17, 8;
	mov.f32 	%f67, 0f00000000;
	mov.b32 	%r37, 0;
	@%p2 bra 	$L__BB0_4;
	and.b32  	%r37, %r17, 2147483640;
	neg.s32 	%r35, %r37;
	mul.wide.u32 	%rd16, %r17, 4;
	add.s64 	%rd3, %rd1, %rd16;
	mul.wide.u32 	%rd17, %r17, 8;
	add.s64 	%rd4, %rd1, %rd17;
	mul.wide.u32 	%rd18, %r17, 12;
	add.s64 	%rd5, %rd1, %rd18;
	mul.wide.u32 	%rd19, %r17, 16;
	add.s64 	%rd6, %rd1, %rd19;
	mul.wide.u32 	%rd20, %r17, 20;
	add.s64 	%rd7, %rd1, %rd20;
	mul.wide.u32 	%rd21, %r17, 24;
	add.s64 	%rd8, %rd1, %rd21;
	mul.wide.u32 	%rd22, %r17, 28;
	add.s64 	%rd9, %rd1, %rd22;
	mul.wide.u32 	%rd23, %r3, 4;
	add.s64 	%rd24, %rd23, %rd2;
	add.s64 	%rd66, %rd24, 16;
	mov.f32 	%f67, 0f00000000;
	mov.u32 	%r34, %r2;
$L__BB0_3:
	.pragma "nounroll";
	mul.wide.s32 	%rd25, %r34, 4;
	add.s64 	%rd26, %rd3, %rd25;
	add.s64 	%rd27, %rd4, %rd25;
	add.s64 	%rd28, %rd5, %rd25;
	add.s64 	%rd29, %rd6, %rd25;
	add.s64 	%rd30, %rd7, %rd25;
	add.s64 	%rd31, %rd8, %rd25;
	add.s64 	%rd32, %rd9, %rd25;
	add.s64 	%rd33, %rd1, %rd25;
	ld.global.f32 	%f17, [%rd66+-16];
	ld.global.f32 	%f18, [%rd33];
	fma.rn.f32 	%f19, %f17, %f18, %f67;
	ld.global.f32 	%f20, [%rd66+-12];
	ld.global.f32 	%f21, [%rd26];
	fma.rn.f32 	%f22, %f20, %f21, %f19;
	ld.global.f32 	%f23, [%rd66+-8];
	ld.global.f32 	%f24, [%rd27];
	fma.rn.f32 	%f25, %f23, %f24, %f22;
	ld.global.f32 	%f26, [%rd66+-4];
	ld.global.f32 	%f27, [%rd28];
	fma.rn.f32 	%f28, %f26, %f27, %f25;
	ld.global.f32 	%f29, [%rd66];
	ld.global.f32 	%f30, [%rd29];
	fma.rn.f32 	%f31, %f29, %f30, %f28;
	ld.global.f32 	%f32, [%rd66+4];
	ld.global.f32 	%f33, [%rd30];
	fma.rn.f32 	%f34, %f32, %f33, %f31;
	ld.global.f32 	%f35, [%rd66+8];
	ld.global.f32 	%f36, [%rd31];
	fma.rn.f32 	%f37, %f35, %f36, %f34;
	ld.global.f32 	%f38, [%rd66+12];
	ld.global.f32 	%f39, [%rd32];
	fma.rn.f32 	%f67, %f38, %f39, %f37;
	add.s32 	%r35, %r35, 8;
	shl.b32 	%r25, %r17, 3;
	add.s32 	%r34, %r34, %r25;
	add.s64 	%rd66, %rd66, 32;
	setp.ne.s32 	%p3, %r35, 0;
	@%p3 bra 	$L__BB0_3;
$L__BB0_4:
	setp.eq.s32 	%p4, %r4, 0;
	@%p4 bra 	$L__BB0_12;
	and.b32  	%r12, %r17, 3;
	setp.lt.u32 	%p5, %r4, 4;
	@%p5 bra 	$L__BB0_7;
	add.s32 	%r26, %r37, %r3;
	mul.wide.u32 	%rd34, %r26, 4;
	add.s64 	%rd35, %rd2, %rd34;
	ld.global.f32 	%f41, [%rd35];
	mad.lo.s32 	%r27, %r37, %r17, %r2;
	mul.wide.s32 	%rd36, %r27, 4;
	add.s64 	%rd37, %rd1, %rd36;
	ld.global.f32 	%f42, [%rd37];
	fma.rn.f32 	%f43, %f41, %f42, %f67;
	cvt.u64.u32 	%rd38, %r3;
	cvt.u64.u32 	%rd39, %r37;
	add.s64 	%rd40, %rd39, %rd38;
	shl.b64 	%rd41, %rd40, 2;
	add.s64 	%rd42, %rd2, %rd41;
	ld.global.f32 	%f44, [%rd42+4];
	mul.wide.u32 	%rd43, %r17, 4;
	add.s64 	%rd44, %rd37, %rd43;
	ld.global.f32 	%f45, [%rd44];
	fma.rn.f32 	%f46, %f44, %f45, %f43;
	ld.global.f32 	%f47, [%rd42+8];
	add.s64 	%rd45, %rd44, %rd43;
	ld.global.f32 	%f48, [%rd45];
	fma.rn.f32 	%f49, %f47, %f48, %f46;
	ld.global.f32 	%f50, [%rd42+12];
	add.s64 	%rd46, %rd45, %rd43;
	ld.global.f32 	%f51, [%rd46];
	fma.rn.f32 	%f67, %f50, %f51, %f49;
	add.s32 	%r37, %r37, 4;
$L__BB0_7:
	setp.eq.s32 	%p6, %r12, 0;
	@%p6 bra 	$L__BB0_12;
	setp.eq.s32 	%p7, %r12, 1;
	@%p7 bra 	$L__BB0_10;
	add.s32 	%r28, %r37, %r3;
	mul.wide.u32 	%rd47, %r28, 4;
	add.s64 	%rd48, %rd2, %rd47;
	ld.global.f32 	%f53, [%rd48];
	mad.lo.s32 	%r29, %r37, %r17, %r2;
	mul.wide.s32 	%rd49, %r29, 4;
	add.s64 	%rd50, %rd1, %rd49;
	ld.global.f32 	%f54, [%rd50];
	fma.rn.f32 	%f55, %f53, %f54, %f67;
	cvt.u64.u32 	%rd51, %r3;
	cvt.u64.u32 	%rd52, %r37;
	add.s64 	%rd53, %rd52, %rd51;
	shl.b64 	%rd54, %rd53, 2;
	add.s64 	%rd55, %rd2, %rd54;
	ld.global.f32 	%f56, [%rd55+4];
	mul.wide.u32 	%rd56, %r17, 4;
	add.s64 	%rd57, %rd50, %rd56;
	ld.global.f32 	%f57, [%rd57];
	fma.rn.f32 	%f67, %f56, %f57, %f55;
	add.s32 	%r37, %r37, 2;
$L__BB0_10:
	and.b32  	%r30, %r17, 1;
	setp.eq.b32 	%p8, %r30, 1;
	not.pred 	%p9, %p8;
	@%p9 bra 	$L__BB0_12;
	add.s32 	%r31, %r37, %r3;
	mul.wide.u32 	%rd58, %r31, 4;
	add.s64 	%rd59, %rd2, %rd58;
	ld.global.f32 	%f58, [%rd59];
	mad.lo.s32 	%r32, %r37, %r17, %r2;
	mul.wide.s32 	%rd60, %r32, 4;
	add.s64 	%rd61, %rd1, %rd60;
	ld.global.f32 	%f59, [%rd61];
	fma.rn.f32 	%f67, %f58, %f59, %f67;
$L__BB0_12:
	ld.param.u64 	%rd65, [_Z6matmulPfS_S_i_param_2];
	cvta.to.global.u64 	%rd62, %rd65;
	mad.lo.s32 	%r33, %r17, %r1, %r2;
	mul.wide.s32 	%rd63, %r33, 4;
	add.s64 	%rd64, %rd62, %rd63;
	st.global.f32 	[%rd64], %f67;
	ret;

}


// ===== COMPILED SASS (sm_100) =====

	.target	sm_100

	.elftype	@"ET_EXEC"


//--------------------- .note.nv.tkinfo           --------------------------
	.section	.note.nv.tkinfo,"",@"SHT_NOTE"
	.sectionflags	@"SHF_NOTE_NV_TKINFO"
	.tkinfo
        /*0018*/ 	.word	0x00000002
        /*0030*/ 	.string	""
        /*0030*/ 	.string	"ptxas"
        /*0030*/ 	.string	"Cuda compilation tools, release 13.0, V13.0.88"
        /*0030*/ 	.string	"Build cuda_13.0.r13.0/compiler.36424714_0"
        /*0030*/ 	.string	"-arch sm_100 -m 64 "



//--------------------- .note.nv.cuinfo           --------------------------
	.section	.note.nv.cuinfo,"",@"SHT_NOTE"
	.sectionflags	@"SHF_NOTE_NV_CUINFO"
        /*0018*/ 	.short	0x0002
        /*001a*/ 	.short	0x0064
        /*001c*/ 	.short	0x0082
	.zero		2


//--------------------- .nv.info                  --------------------------
	.section	.nv.info,"",@"SHT_CUDA_INFO"
	.align	4


	//----- nvinfo : EIATTR_REGCOUNT
	.align		4
        /*0000*/ 	.byte	0x04, 0x2f
        /*0002*/ 	.short	(.L_1 - .L_0)
	.align		4
.L_0:
        /*0004*/ 	.word	index@(_Z6matmulPfS_S_i)
        /*0008*/ 	.word	0x0000001e


	//----- nvinfo : EIATTR_FRAME_SIZE
	.align		4
.L_1:
        /*000c*/ 	.byte	0x04, 0x11
        /*000e*/ 	.short	(.L_3 - .L_2)
	.align		4
.L_2:
        /*0010*/ 	.word	index@(_Z6matmulPfS_S_i)
        /*0014*/ 	.word	0x00000000


	//----- nvinfo : EIATTR_MIN_STACK_SIZE
	.align		4
.L_3:
        /*0018*/ 	.byte	0x04, 0x12
        /*001a*/ 	.short	(.L_5 - .L_4)
	.align		4
.L_4:
        /*001c*/ 	.word	index@(_Z6matmulPfS_S_i)
        /*0020*/ 	.word	0x00000000
.L_5:


//--------------------- .nv.compat                --------------------------
	.section	.nv.compat,"",@"SHT_CUDA_COMPAT_INFO"
	.align	4
        /*0000*/ 	.byte	0x02, 0x09, 0x00, 0x00, 0x02, 0x02, 0x01, 0x00, 0x02, 0x05, 0x05, 0x00, 0x03, 0x07, 0x01, 0x01
        /*0010*/ 	.byte	0x02, 0x03, 0x00, 0x00, 0x02, 0x06, 0x01, 0x00, 0x04, 0x0b, 0x08, 0x00, 0x09, 0x00, 0x00, 0x00
        /*0020*/ 	.byte	0x00, 0x00, 0x00, 0x00


//--------------------- .nv.info._Z6matmulPfS_S_i --------------------------
	.section	.nv.info._Z6matmulPfS_S_i,"",@"SHT_CUDA_INFO"
	.sectionflags	@""
	.align	4


	//----- nvinfo : EIATTR_CUDA_API_VERSION
	.align		4
        /*0000*/ 	.byte	0x04, 0x37
        /*0002*/ 	.short	(.L_7 - .L_6)
.L_6:
        /*0004*/ 	.word	0x00000082


	//----- nvinfo : EIATTR_KPARAM_INFO
	.align		4
.L_7:
        /*0008*/ 	.byte	0x04, 0x17
        /*000a*/ 	.short	(.L_9 - .L_8)
.L_8:
        /*000c*/ 	.word	0x00000000
        /*0010*/ 	.short	0x0003
        /*0012*/ 	.short	0x0018
        /*0014*/ 	.byte	0x00, 0xf0, 0x11, 0x00


	//----- nvinfo : EIATTR_KPARAM_INFO
	.align		4
.L_9:
        /*0018*/ 	.byte	0x04, 0x17
        /*001a*/ 	.short	(.L_11 - .L_10)
.L_10:
        /*001c*/ 	.word	0x00000000
        /*0020*/ 	.short	0x0002
        /*0022*/ 	.short	0x0010
        /*0024*/ 	.byte	0x00, 0xf5, 0x21, 0x00


	//----- nvinfo : EIATTR_KPARAM_INFO
	.align		4
.L_11:
        /*0028*/ 	.byte	0x04, 0x17
        /*002a*/ 	.short	(.L_13 - .L_12)
.L_12:
        /*002c*/ 	.word	0x00000000
        /*0030*/ 	.short	0x0001
        /*0032*/ 	.short	0x0008
        /*0034*/ 	.byte	0x00, 0xf5, 0x21, 0x00


	//----- nvinfo : EIATTR_KPARAM_INFO
	.align		4
.L_13:
        /*0038*/ 	.byte	0x04, 0x17
        /*003a*/ 	.short	(.L_15 - .L_14)
.L_14:
        /*003c*/ 	.word	0x00000000
        /*0040*/ 	.short	0x0000
        /*0042*/ 	.short	0x0000
        /*0044*/ 	.byte	0x00, 0xf5, 0x21, 0x00


	//----- nvinfo : EIATTR_SPARSE_MMA_MASK
	.align		4
.L_15:
        /*0048*/ 	.byte	0x03, 0x50
        /*004a*/ 	.short	0x0000


	//----- nvinfo : EIATTR_MAXREG_COUNT
	.align		4
        /*004c*/ 	.byte	0x03, 0x1b
        /*004e*/ 	.short	0x00ff


	//----- nvinfo : EIATTR_MERCURY_ISA_VERSION
	.align		4
        /*0050*/ 	.byte	0x03, 0x5f
        /*0052*/ 	.short	0x0101


	//----- nvinfo : EIATTR_VRC_CTA_INIT_COUNT
	.align		4
        /*0054*/ 	.byte	0x02, 0x4a
	.zero		1
	.zero		1


	//----- nvinfo : EIATTR_EXIT_INSTR_OFFSETS
	.align		4
        /*0058*/ 	.byte	0x04, 0x1c
        /*005a*/ 	.short	(.L_17 - .L_16)


	//   ....[0]....
.L_16:
        /*005c*/ 	.word	0x00000ab0


	//----- nvinfo : EIATTR_CBANK_PARAM_SIZE
	.align		4
.L_17:
        /*0060*/ 	.byte	0x03, 0x19
        /*0062*/ 	.short	0x001c


	//----- nvinfo : EIATTR_PARAM_CBANK
	.align		4
        /*0064*/ 	.byte	0x04, 0x0a
        /*0066*/ 	.short	(.L_19 - .L_18)
	.align		4
.L_18:
        /*0068*/ 	.word	index@(.nv.constant0._Z6matmulPfS_S_i)
        /*006c*/ 	.short	0x0380
        /*006e*/ 	.short	0x001c


	//----- nvinfo : EIATTR_SW_WAR
	.align		4
.L_19:
        /*0070*/ 	.byte	0x04, 0x36
        /*0072*/ 	.short	(.L_21 - .L_20)
.L_20:
        /*0074*/ 	.word	0x00000008
.L_21:


//--------------------- .nv.callgraph             --------------------------
	.section	.nv.callgraph,"",@"SHT_CUDA_CALLGRAPH"
	.align	4
	.sectionentsize	8
	.align		4
        /*0000*/ 	.word	0x00000000
	.align		4
        /*0004*/ 	.word	0xffffffff
	.align		4
        /*0008*/ 	.word	0x00000000
	.align		4
        /*000c*/ 	.word	0xfffffffe
	.align		4
        /*0010*/ 	.word	0x00000000
	.align		4
        /*0014*/ 	.word	0xfffffffd
	.align		4
        /*0018*/ 	.word	0x00000000
	.align		4
        /*001c*/ 	.word	0xfffffffc


//--------------------- .text._Z6matmulPfS_S_i    --------------------------
	.section	.text._Z6matmulPfS_S_i,"ax",@progbits
	.align	128
        .global         _Z6matmulPfS_S_i
        .type           _Z6matmulPfS_S_i,@function
        .size           _Z6matmulPfS_S_i,(.L_x_5 - _Z6matmulPfS_S_i)
        .other          _Z6matmulPfS_S_i,@"STO_CUDA_ENTRY STV_DEFAULT"
_Z6matmulPfS_S_i:
.text._Z6matmulPfS_S_i:
[----:B------:R-:W-:Y:S01]  /*0000*/  LDC R1, c[0x0][0x37c] ;  /* 0x0000df00ff017b82 */ /* 0x000fe20000000800 */
[----:B------:R-:W0:Y:S01]  /*0010*/  S2R R3, SR_TID.Y ;  /* 0x0000000000037919 */ /* 0x000e220000002200 */
[----:B------:R-:W1:Y:S06]  /*0020*/  LDCU UR18, c[0x0][0x398] ;  /* 0x00007300ff1277ac */ /* 0x000e6c0008000800 */
[----:B------:R-:W0:Y:S01]  /*0030*/  LDC R0, c[0x0][0x364] ;  /* 0x0000d900ff007b82 */ /* 0x000e220000000800 */
[----:B------:R-:W-:Y:S01]  /*0040*/  HFMA2 R12, -RZ, RZ, 0, 0 ;  /* 0x00000000ff0c7431 */ /* 0x000fe200000001ff */
[----:B------:R-:W2:Y:S01]  /*0050*/  S2R R2, SR_TID.X ;  /* 0x0000000000027919 */ /* 0x000ea20000002100 */
[----:B------:R-:W3:Y:S05]  /*0060*/  LDCU.64 UR16, c[0x0][0x358] ;  /* 0x00006b00ff1077ac */ /* 0x000eea0008000a00 */
[----:B------:R-:W0:Y:S08]  /*0070*/  S2UR UR4, SR_CTAID.Y ;  /* 0x00000000000479c3 */ /* 0x000e300000002600 */
[----:B------:R-:W2:Y:S01]  /*0080*/  S2UR UR5, SR_CTAID.X ;  /* 0x00000000000579c3 */ /* 0x000ea20000002500 */
[----:B-1----:R-:W-:-:S07]  /*0090*/  UISETP.GE.AND UP0, UPT, UR18, 0x1, UPT ;  /* 0x000000011200788c */ /* 0x002fce000bf06270 */
[----:B------:R-:W2:Y:S01]  /*00a0*/  LDC R13, c[0x0][0x360] ;  /* 0x0000d800ff0d7b82 */ /* 0x000ea20000000800 */
[----:B0-----:R-:W-:Y:S02]  /*00b0*/  IMAD R0, R0, UR4, R3 ;  /* 0x0000000400007c24 */ /* 0x001fe4000f8e0203 */
[----:B--2---:R-:W-:Y:S01]  /*00c0*/  IMAD R13, R13, UR5, R2 ;  /* 0x000000050d0d7c24 */ /* 0x004fe2000f8e0202 */
[----:B---3--:R-:W-:Y:S06]  /*00d0*/  BRA.U !UP0, `(.L_x_0) ;  /* 0x0000000908647547 */ /* 0x008fec000b800000 */
[----:B------:R-:W-:Y:S02]  /*00e0*/  UISETP.GE.U32.AND UP1, UPT, UR18, 0x8, UPT ;  /* 0x000000081200788c */ /* 0x000fe4000bf26070 */
[----:B------:R-:W-:Y:S01]  /*00f0*/  IMAD R5, R0, UR18, RZ ;  /* 0x0000001200057c24 */ /* 0x000fe2000f8e02ff */
[----:B------:R-:W-:Y:S01]  /*0100*/  ULOP3.LUT UR19, UR18, 0x7, URZ, 0xc0, !UPT ;  /* 0x0000000712137892 */ /* 0x000fe2000f8ec0ff */
[----:B------:R-:W-:Y:S01]  /*0110*/  MOV R12, RZ ;  /* 0x000000ff000c7202 */ /* 0x000fe20000000f00 */
[----:B------:R-:W-:Y:S02]  /*0120*/  UMOV UR4, URZ ;  /* 0x000000ff00047c82 */ /* 0x000fe40008000000 */
[----:B------:R-:W-:Y:S02]  /*0130*/  UISETP.NE.AND UP0, UPT, UR19, URZ, UPT ;  /* 0x000000ff1300728c */ /* 0x000fe4000bf05270 */
[----:B------:R-:W-:Y:S09]  /*0140*/  BRA.U !UP1, `(.L_x_1) ;  /* 0x0000000509087547 */ /* 0x000ff2000b800000 */
[----:B------:R-:W0:Y:S01]  /*0150*/  LDCU.128 UR20, c[0x0][0x380] ;  /* 0x00007000ff1477ac */ /* 0x000e220008000c00 */
[----:B------:R-:W-:Y:S02]  /*0160*/  MOV R12, RZ ;  /* 0x000000ff000c7202 */ /* 0x000fe40000000f00 */
[----:B------:R-:W-:Y:S01]  /*0170*/  MOV R14, R13 ;  /* 0x0000000d000e7202 */ /* 0x000fe20000000f00 */
[----:B------:R-:W-:-:S04]  /*0180*/  ULOP3.LUT UR4, UR18, 0x7ffffff8, URZ, 0xc0, !UPT ;  /* 0x7ffffff812047892 */ /* 0x000fc8000f8ec0ff */
[----:B------:R-:W-:Y:S01]  /*0190*/  UIADD3 UR5, UPT, UPT, -UR4, URZ, URZ ;  /* 0x000000ff04057290 */ /* 0x000fe2000fffe1ff */
[----:B0-----:R-:W-:Y:S01]  /*01a0*/  MOV R2, UR20 ;  /* 0x0000001400027c02 */ /* 0x001fe20008000f00 */
[----:B------:R-:W-:Y:S01]  /*01b0*/  UIMAD.WIDE.U32 UR6, UR18, 0xc, UR22 ;  /* 0x0000000c120678a5 */ /* 0x000fe2000f8e0016 */
[----:B------:R-:W-:Y:S01]  /*01c0*/  MOV R3, UR21 ;  /* 0x0000001500037c02 */ /* 0x000fe20008000f00 */
[----:B------:R-:W-:Y:S02]  /*01d0*/  UIMAD.WIDE.U32 UR8, UR18, 0x10, UR22 ;  /* 0x00000010120878a5 */ /* 0x000fe4000f8e0016 */
[----:B------:R-:W-:Y:S01]  /*01e0*/  UIMAD.WIDE.U32 UR10, UR18, 0x14, UR22 ;  /* 0x00000014120a78a5 */ /* 0x000fe2000f8e0016 */
[----:B------:R-:W-:Y:S01]  /*01f0*/  IMAD.WIDE.U32 R2, R5, 0x4, R2 ;  /* 0x0000000405027825 */ /* 0x000fe200078e0002 */
[----:B------:R-:W-:Y:S02]  /*0200*/  UIMAD.WIDE.U32 UR12, UR18, 0x18, UR22 ;  /* 0x00000018120c78a5 */ /* 0x000fe4000f8e0016 */
[----:B------:R-:W-:Y:S01]  /*0210*/  UIMAD.WIDE.U32 UR14, UR18, 0x1c, UR22 ;  /* 0x0000001c120e78a5 */ /* 0x000fe2000f8e0016 */
[----:B------:R-:W-:-:S04]  /*0220*/  IADD3 R2, P0, PT, R2, 0x10, RZ ;  /* 0x0000001002027810 */ /* 0x000fc80007f1e0ff */
[----:B------:R-:W-:-:S09]  /*0230*/  IADD3.X R3, PT, PT, RZ, R3, RZ, P0, !PT ;  /* 0x00000003ff037210 */ /* 0x000fd200007fe4ff */
.L_x_2:
[----:B------:R-:W-:Y:S01]  /*0240*/  HFMA2 R23, -RZ, RZ, 0, 2.384185791015625e-07 ;  /* 0x00000004ff177431 */ /* 0x000fe200000001ff */
[----:B------:R-:W-:Y:S01]  /*0250*/  UIMAD.WIDE.U32 UR24, UR18, 0x4, UR22 ;  /* 0x00000004121878a5 */ /* 0x000fe2000f8e0016 */
[----:B------:R-:W2:Y:S01]  /*0260*/  LDG.E R21, desc[UR16][R2.64+-0x10] ;  /* 0xfffff01002157981 */ /* 0x000ea2000c1e1900 */
[----:B------:R-:W-:Y:S01]  /*0270*/  UIMAD.WIDE.U32 UR20, UR18, 0x8, UR22 ;  /* 0x00000008121478a5 */ /* 0x000fe2000f8e0016 */
[----:B------:R-:W-:Y:S02]  /*0280*/  IMAD.MOV.U32 R11, RZ, RZ, 0x4 ;  /* 0x00000004ff0b7424 */ /* 0x000fe400078e00ff */
[----:B------:R-:W-:Y:S01]  /*0290*/  HFMA2 R7, -RZ, RZ, 0, 2.384185791015625e-07 ;  /* 0x00000004ff077431 */ /* 0x000fe200000001ff */
[----:B------:R-:W3:Y:S01]  /*02a0*/  LDG.E R19, desc[UR16][R2.64+-0xc] ;  /* 0xfffff41002137981 */ /* 0x000ee2000c1e1900 */
[----:B------:R-:W-:Y:S02]  /*02b0*/  MOV R8, UR24 ;  /* 0x0000001800087c02 */ /* 0x000fe40008000f00 */
[----:B------:R-:W-:Y:S01]  /*02c0*/  MOV R9, UR25 ;  /* 0x0000001900097c02 */ /* 0x000fe20008000f00 */
[C---:B------:R-:W-:Y:S01]  /*02d0*/  IMAD.WIDE R22, R14.reuse, R23, UR22 ;  /* 0x000000160e167e25 */ /* 0x040fe2000f8e0217 */
[----:B------:R-:W-:Y:S01]  /*02e0*/  MOV R24, UR20 ;  /* 0x0000001400187c02 */ /* 0x000fe20008000f00 */
[----:B------:R-:W4:Y:S01]  /*02f0*/  LDG.E R17, desc[UR16][R2.64+-0x8] ;  /* 0xfffff81002117981 */ /* 0x000f22000c1e1900 */
[----:B------:R-:W-:Y:S01]  /*0300*/  MOV R25, UR21 ;  /* 0x0000001500197c02 */ /* 0x000fe20008000f00 */
[----:B------:R-:W-:-:S02]  /*0310*/  IMAD.WIDE R8, R14, 0x4, R8 ;  /* 0x000000040e087825 */ /* 0x000fc400078e0208 */
[----:B------:R-:W2:Y:S02]  /*0320*/  LDG.E R22, desc[UR16][R22.64] ;  /* 0x0000001016167981 */ /* 0x000ea4000c1e1900 */
[C---:B------:R-:W-:Y:S01]  /*0330*/  IMAD.WIDE R24, R14.reuse, 0x4, R24 ;  /* 0x000000040e187825 */ /* 0x040fe200078e0218 */
[----:B------:R-:W-:Y:S01]  /*0340*/  MOV R5, 0x4 ;  /* 0x0000000400057802 */ /* 0x000fe20000000f00 */
[----:B------:R0:W3:Y:S02]  /*0350*/  LDG.E R20, desc[UR16][R8.64] ;  /* 0x0000001008147981 */ /* 0x0000e4000c1e1900 */
[C---:B------:R-:W-:Y:S02]  /*0360*/  IMAD.WIDE R10, R14.reuse, R11, UR6 ;  /* 0x000000060e0a7e25 */ /* 0x040fe4000f8e020b */
[----:B------:R-:W4:Y:S02]  /*0370*/  LDG.E R18, desc[UR16][R24.64] ;  /* 0x0000001018127981 */ /* 0x000f24000c1e1900 */
[----:B------:R-:W-:-:S04]  /*0380*/  IMAD.WIDE R4, R14, R5, UR8 ;  /* 0x000000080e047e25 */ /* 0x000fc8000f8e0205 */
[----:B------:R-:W-:Y:S01]  /*0390*/  HFMA2 R27, -RZ, RZ, 0, 2.384185791015625e-07 ;  /* 0x00000004ff1b7431 */ /* 0x000fe200000001ff */
[----:B------:R1:W5:Y:S01]  /*03a0*/  LDG.E R16, desc[UR16][R10.64] ;  /* 0x000000100a107981 */ /* 0x000362000c1e1900 */
[----:B0-----:R-:W-:-:S03]  /*03b0*/  MOV R9, 0x4 ;  /* 0x0000000400097802 */ /* 0x001fc60000000f00 */
[----:B------:R-:W5:Y:S01]  /*03c0*/  LDG.E R15, desc[UR16][R2.64+-0x4] ;  /* 0xfffffc10020f7981 */ /* 0x000f62000c1e1900 */
[----:B------:R-:W-:-:S03]  /*03d0*/  IMAD.WIDE R6, R14, R7, UR10 ;  /* 0x0000000a0e067e25 */ /* 0x000fc6000f8e0207 */
[----:B------:R0:W5:Y:S01]  /*03e0*/  LDG.E R4, desc[UR16][R4.64] ;  /* 0x0000001004047981 */ /* 0x000162000c1e1900 */
[----:B------:R-:W-:-:S03]  /*03f0*/  IMAD.WIDE R8, R14, R9, UR12 ;  /* 0x0000000c0e087e25 */ /* 0x000fc6000f8e0209 */
[----:B------:R-:W5:Y:S01]  /*0400*/  LDG.E R23, desc[UR16][R2.64] ;  /* 0x0000001002177981 */ /* 0x000f62000c1e1900 */
[----:B-1----:R-:W-:-:S03]  /*0410*/  IMAD.WIDE R10, R14, R27, UR14 ;  /* 0x0000000e0e0a7e25 */ /* 0x002fc6000f8e021b */
[----:B------:R-:W5:Y:S04]  /*0420*/  LDG.E R7, desc[UR16][R6.64] ;  /* 0x0000001006077981 */ /* 0x000f68000c1e1900 */
[----:B------:R-:W5:Y:S04]  /*0430*/  LDG.E R24, desc[UR16][R2.64+0x4] ;  /* 0x0000041002187981 */ /* 0x000f68000c1e1900 */
[----:B------:R-:W5:Y:S04]  /*0440*/  LDG.E R8, desc[UR16][R8.64] ;  /* 0x0000001008087981 */ /* 0x000f68000c1e1900 */
[----:B------:R-:W5:Y:S04]  /*0450*/  LDG.E R25, desc[UR16][R2.64+0x8] ;  /* 0x0000081002197981 */ /* 0x000f68000c1e1900 */
[----:B------:R-:W5:Y:S04]  /*0460*/  LDG.E R10, desc[UR16][R10.64] ;  /* 0x000000100a0a7981 */ /* 0x000f68000c1e1900 */
[----:B------:R1:W5:Y:S01]  /*0470*/  LDG.E R27, desc[UR16][R2.64+0xc] ;  /* 0x00000c10021b7981 */ /* 0x000362000c1e1900 */
[----:B------:R-:W-:-:S04]  /*0480*/  UIADD3 UR5, UPT, UPT, UR5, 0x8, URZ ;  /* 0x0000000805057890 */ /* 0x000fc8000fffe0ff */
[----:B------:R-:W-:Y:S01]  /*0490*/  UISETP.NE.AND UP1, UPT, UR5, URZ, UPT ;  /* 0x000000ff0500728c */ /* 0x000fe2000bf25270 */
[----:B0-----:R-:W-:Y:S02]  /*04a0*/  MOV R5, UR18 ;  /* 0x0000001200057c02 */ /* 0x001fe40008000f00 */
[----:B-1----:R-:W-:Y:S02]  /*04b0*/  IADD3 R2, P0, PT, R2, 0x20, RZ ;  /* 0x0000002002027810 */ /* 0x002fe40007f1e0ff */
[----:B------:R-:W-:Y:S02]  /*04c0*/  LEA R14, R5, R14, 0x3 ;  /* 0x0000000e050e7211 */ /* 0x000fe400078e18ff */
[----:B------:R-:W-:Y:S01]  /*04d0*/  IADD3.X R3, PT, PT, RZ, R3, RZ, P0, !PT ;  /* 0x00000003ff037210 */ /* 0x000fe200007fe4ff */
[----:B--2---:R-:W-:-:S04]  /*04e0*/  FFMA R22, R21, R22, R12 ;  /* 0x0000001615167223 */ /* 0x004fc8000000000c */
[----:B---3--:R-:W-:-:S04]  /*04f0*/  FFMA R20, R19, R20, R22 ;  /* 0x0000001413147223 */ /* 0x008fc80000000016 */
[----:B----4-:R-:W-:-:S04]  /*0500*/  FFMA R18, R17, R18, R20 ;  /* 0x0000001211127223 */ /* 0x010fc80000000014 */
[----:B-----5:R-:W-:-:S04]  /*0510*/  FFMA R16, R15, R16, R18 ;  /* 0x000000100f107223 */ /* 0x020fc80000000012 */
[----:B------:R-:W-:-:S04]  /*0520*/  FFMA R23, R23, R4, R16 ;  /* 0x0000000417177223 */ /* 0x000fc80000000010 */
[----:B------:R-:W-:-:S04]  /*0530*/  FFMA R24, R24, R7, R23 ;  /* 0x0000000718187223 */ /* 0x000fc80000000017 */
[----:B------:R-:W-:-:S04]  /*0540*/  FFMA R8, R25, R8, R24 ;  /* 0x0000000819087223 */ /* 0x000fc80000000018 */
[----:B------:R-:W-:Y:S01]  /*0550*/  FFMA R12, R27, R10, R8 ;  /* 0x0000000a1b0c7223 */ /* 0x000fe20000000008 */
[----:B------:R-:W-:Y:S06]  /*0560*/  BRA.U UP1, `(.L_x_2) ;  /* 0xfffffffd01347547 */ /* 0x000fec000b83ffff */
.L_x_1:
[----:B------:R-:W-:Y:S05]  /*0570*/  BRA.U !UP0, `(.L_x_0) ;  /* 0x00000005083c7547 */ /* 0x000fea000b800000 */
[----:B------:R-:W-:Y:S01]  /*0580*/  UISETP.GE.U32.AND UP0, UPT, UR19, 0x4, UPT ;  /* 0x000000041300788c */ /* 0x000fe2000bf06070 */
[----:B------:R-:W-:Y:S01]  /*0590*/  IMAD R2, R0, UR18, RZ ;  /* 0x0000001200027c24 */ /* 0x000fe2000f8e02ff */
[----:B------:R-:W-:-:S04]  /*05a0*/  ULOP3.LUT UR5, UR18, 0x3, URZ, 0xc0, !UPT ;  /* 0x0000000312057892 */ /* 0x000fc8000f8ec0ff */
[----:B------:R-:W-:-:S03]  /*05b0*/  UISETP.NE.AND UP1, UPT, UR5, URZ, UPT ;  /* 0x000000ff0500728c */ /* 0x000fc6000bf25270 */
[----:B------:R-:W-:Y:S08]  /*05c0*/  BRA.U !UP0, `(.L_x_3) ;  /* 0x00000001087c7547 */ /* 0x000ff0000b800000 */
[----:B------:R-:W0:Y:S01]  /*05d0*/  LDC.64 R6, c[0x0][0x388] ;  /* 0x0000e200ff067b82 */ /* 0x000e220000000a00 */
[----:B------:R-:W1:Y:S01]  /*05e0*/  LDCU.64 UR6, c[0x0][0x380] ;  /* 0x00007000ff0677ac */ /* 0x000e620008000a00 */
[----:B------:R-:W-:Y:S01]  /*05f0*/  MOV R4, UR4 ;  /* 0x0000000400047c02 */ /* 0x000fe20008000f00 */
[C---:B------:R-:W-:Y:S01]  /*0600*/  VIADD R3, R2.reuse, UR4 ;  /* 0x0000000402037c36 */ /* 0x040fe20008000000 */
[----:B------:R-:W-:Y:S02]  /*0610*/  MOV R11, UR18 ;  /* 0x00000012000b7c02 */ /* 0x000fe40008000f00 */
[----:B------:R-:W-:Y:S01]  /*0620*/  IADD3 R14, P0, PT, R2, UR4, RZ ;  /* 0x00000004020e7c10 */ /* 0x000fe2000ff1e0ff */
[----:B------:R-:W-:Y:S01]  /*0630*/  IMAD R5, R4, UR18, R13 ;  /* 0x0000001204057c24 */ /* 0x000fe2000f8e020d */
[----:B------:R-:W2:Y:S01]  /*0640*/  LDC.64 R8, c[0x0][0x380] ;  /* 0x0000e000ff087b82 */ /* 0x000ea20000000a00 */
[----:B------:R-:W-:Y:S02]  /*0650*/  MOV R15, UR18 ;  /* 0x00000012000f7c02 */ /* 0x000fe40008000f00 */
[----:B------:R-:W-:Y:S01]  /*0660*/  MOV R17, UR18 ;  /* 0x0000001200117c02 */ /* 0x000fe20008000f00 */
[----:B0-----:R-:W-:-:S04]  /*0670*/  IMAD.WIDE R6, R5, 0x4, R6 ;  /* 0x0000000405067825 */ /* 0x001fc800078e0206 */
[----:B------:R-:W-:Y:S02]  /*0680*/  IMAD.WIDE.U32 R10, R11, 0x4, R6 ;  /* 0x000000040b0a7825 */ /* 0x000fe400078e0006 */
[----:B------:R-:W3:Y:S02]  /*0690*/  LDG.E R6, desc[UR16][R6.64] ;  /* 0x0000001006067981 */ /* 0x000ee4000c1e1900 */
[----:B--2---:R-:W-:Y:S01]  /*06a0*/  IMAD.WIDE.U32 R8, R3, 0x4, R8 ;  /* 0x0000000403087825 */ /* 0x004fe200078e0008 */
[----:B------:R-:W-:Y:S02]  /*06b0*/  IADD3.X R3, PT, PT, RZ, RZ, RZ, P0, !PT ;  /* 0x000000ffff037210 */ /* 0x000fe400007fe4ff */
[----:B-1----:R-:W-:-:S03]  /*06c0*/  LEA R4, P0, R14, UR6, 0x2 ;  /* 0x000000060e047c11 */ /* 0x002fc6000f8010ff */
[----:B------:R-:W3:Y:S01]  /*06d0*/  LDG.E R9, desc[UR16][R8.64] ;  /* 0x0000001008097981 */ /* 0x000ee2000c1e1900 */
[----:B------:R-:W-:Y:S01]  /*06e0*/  LEA.HI.X R5, R14, UR7, R3, 0x2, P0 ;  /* 0x000000070e057c11 */ /* 0x000fe200080f1403 */
[----:B------:R-:W-:Y:S02]  /*06f0*/  IMAD.WIDE.U32 R14, R15, 0x4, R10 ;  /* 0x000000040f0e7825 */ /* 0x000fe400078e000a */
[----:B------:R-:W2:Y:S04]  /*0700*/  LDG.E R3, desc[UR16][R10.64] ;  /* 0x000000100a037981 */ /* 0x000ea8000c1e1900 */
[----:B------:R-:W2:Y:S01]  /*0710*/  LDG.E R18, desc[UR16][R4.64+0x4] ;  /* 0x0000041004127981 */ /* 0x000ea2000c1e1900 */
[----:B------:R-:W-:-:S03]  /*0720*/  IMAD.WIDE.U32 R16, R17, 0x4, R14 ;  /* 0x0000000411107825 */ /* 0x000fc600078e000e */
[----:B------:R-:W4:Y:S04]  /*0730*/  LDG.E R19, desc[UR16][R14.64] ;  /* 0x000000100e137981 */ /* 0x000f28000c1e1900 */
[----:B------:R-:W4:Y:S04]  /*0740*/  LDG.E R20, desc[UR16][R4.64+0x8] ;  /* 0x0000081004147981 */ /* 0x000f28000c1e1900 */
[----:B------:R-:W5:Y:S04]  /*0750*/  LDG.E R22, desc[UR16][R4.64+0xc] ;  /* 0x00000c1004167981 */ /* 0x000f68000c1e1900 */
[----:B------:R-:W5:Y:S01]  /*0760*/  LDG.E R16, desc[UR16][R16.64] ;  /* 0x0000001010107981 */ /* 0x000f62000c1e1900 */
[----:B------:R-:W-:Y:S01]  /*0770*/  UIADD3 UR4, UPT, UPT, UR4, 0x4, URZ ;  /* 0x0000000404047890 */ /* 0x000fe2000fffe0ff */
[----:B---3--:R-:W-:-:S04]  /*0780*/  FFMA R9, R9, R6, R12 ;  /* 0x0000000609097223 */ /* 0x008fc8000000000c */
[----:B--2---:R-:W-:-:S04]  /*0790*/  FFMA R3, R18, R3, R9 ;  /* 0x0000000312037223 */ /* 0x004fc80000000009 */
[----:B----4-:R-:W-:-:S04]  /*07a0*/  FFMA R3, R20, R19, R3 ;  /* 0x0000001314037223 */ /* 0x010fc80000000003 */
[----:B-----5:R-:W-:-:S07]  /*07b0*/  FFMA R12, R22, R16, R3 ;  /* 0x00000010160c7223 */ /* 0x020fce0000000003 */
.L_x_3:
[----:B------:R-:W-:Y:S05]  /*07c0*/  BRA.U !UP1, `(.L_x_0) ;  /* 0x0000000109a87547 */ /* 0x000fea000b800000 */
[----:B------:R-:W-:Y:S01]  /*07d0*/  UISETP.NE.AND UP0, UPT, UR5, 0x1, UPT ;  /* 0x000000010500788c */ /* 0x000fe2000bf05270 */
[----:B------:R-:W-:Y:S01]  /*07e0*/  MOV R4, UR4 ;  /* 0x0000000400047c02 */ /* 0x000fe20008000f00 */
[----:B------:R-:W-:Y:S02]  /*07f0*/  ULOP3.LUT UR5, UR18, 0x1, URZ, 0xc0, !UPT ;  /* 0x0000000112057892 */ /* 0x000fe4000f8ec0ff */
[----:B------:R-:W-:Y:S02]  /*0800*/  MOV R17, UR18 ;  /* 0x0000001200117c02 */ /* 0x000fe40008000f00 */
[----:B------:R-:W-:Y:S01]  /*0810*/  UISETP.NE.U32.AND UP1, UPT, UR5, 0x1, UPT ;  /* 0x000000010500788c */ /* 0x000fe2000bf25070 */
[----:B------:R-:W-:-:S04]  /*0820*/  PLOP3.LUT P1, PT, PT, PT, UP0, 0x80, 0x8 ;  /* 0x000000000008781c */ /* 0x000fc80003f2f008 */
[----:B------:R-:W0:Y:S01]  /*0830*/  @UP0 LDCU.128 UR8, c[0x0][0x380] ;  /* 0x00007000ff0807ac */ /* 0x000e220008000c00 */
[----:B------:R-:W-:Y:S01]  /*0840*/  PLOP3.LUT P0, PT, PT, PT, UP1, 0x80, 0x8 ;  /* 0x000000000008781c */ /* 0x000fe20003f0f018 */
[----:B------:R-:W1:Y:S04]  /*0850*/  @UP0 LDCU.64 UR6, c[0x0][0x380] ;  /* 0x00007000ff0607ac */ /* 0x000e680008000a00 */
[----:B------:R-:W2:Y:S03]  /*0860*/  @!UP1 LDCU.128 UR12, c[0x0][0x380] ;  /* 0x00007000ff0c97ac */ /* 0x000ea60008000c00 */
[C---:B------:R-:W-:Y:S02]  /*0870*/  @P1 IADD3 R3, PT, PT, R2.reuse, UR4, RZ ;  /* 0x0000000402031c10 */ /* 0x040fe4000fffe0ff */
[----:B------:R-:W-:Y:S01]  /*0880*/  @P1 IADD3 R5, P2, PT, R2, UR4, RZ ;  /* 0x0000000402051c10 */ /* 0x000fe2000ff5e0ff */
[----:B------:R-:W-:-:S03]  /*0890*/  @UP0 UIADD3 UR4, UPT, UPT, UR4, 0x2, URZ ;  /* 0x0000000204040890 */ /* 0x000fc6000fffe0ff */
[----:B------:R-:W-:Y:S02]  /*08a0*/  @P1 IADD3.X R8, PT, PT, RZ, RZ, RZ, P2, !PT ;  /* 0x000000ffff081210 */ /* 0x000fe400017fe4ff */
[----:B0-----:R-:W-:Y:S01]  /*08b0*/  MOV R14, UR8 ;  /* 0x00000008000e7c02 */ /* 0x001fe20008000f00 */
[----:B------:R-:W-:Y:S01]  /*08c0*/  IMAD.U32 R6, RZ, RZ, UR10 ;  /* 0x0000000aff067e24 */ /* 0x000fe2000f8e00ff */
[----:B------:R-:W-:Y:S02]  /*08d0*/  MOV R15, UR9 ;  /* 0x00000009000f7c02 */ /* 0x000fe40008000f00 */
[----:B------:R-:W-:Y:S01]  /*08e0*/  MOV R7, UR11 ;  /* 0x0000000b00077c02 */ /* 0x000fe20008000f00 */
[----:B------:R-:W-:-:S04]  /*08f0*/  @P1 IMAD.WIDE.U32 R14, R3, 0x4, R14 ;  /* 0x00000004030e1825 */ /* 0x000fc800078e000e */
[----:B------:R-:W-:Y:S01]  /*0900*/  @P1 IMAD R3, R4, UR18, R13 ;  /* 0x0000001204031c24 */ /* 0x000fe2000f8e020d */
[----:B-1----:R-:W-:Y:S02]  /*0910*/  @P1 LEA R4, P2, R5, UR6, 0x2 ;  /* 0x0000000605041c11 */ /* 0x002fe4000f8410ff */
[----:B------:R-:W-:Y:S01]  /*0920*/  MOV R18, UR4 ;  /* 0x0000000400127c02 */ /* 0x000fe20008000f00 */
[----:B------:R-:W-:Y:S01]  /*0930*/  @P1 IMAD.WIDE R6, R3, 0x4, R6 ;  /* 0x0000000403061825 */ /* 0x000fe200078e0206 */
[----:B------:R-:W-:Y:S01]  /*0940*/  @P1 LEA.HI.X R5, R5, UR7, R8, 0x2, P2 ;  /* 0x0000000705051c11 */ /* 0x000fe200090f1408 */
[----:B------:R-:W3:Y:S01]  /*0950*/  @P1 LDG.E R3, desc[UR16][R14.64] ;  /* 0x000000100e031981 */ /* 0x000ee2000c1e1900 */
[----:B--2---:R-:W-:Y:S01]  /*0960*/  MOV R8, UR12 ;  /* 0x0000000c00087c02 */ /* 0x004fe20008000f00 */
[----:B------:R-:W-:Y:S01]  /*0970*/  @!P0 IMAD R21, R18, UR18, R13 ;  /* 0x0000001212158c24 */ /* 0x000fe2000f8e020d */
[----:B------:R-:W-:Y:S01]  /*0980*/  MOV R9, UR13 ;  /* 0x0000000d00097c02 */ /* 0x000fe20008000f00 */
[----:B------:R-:W-:Y:S01]  /*0990*/  @P1 IMAD.WIDE.U32 R16, R17, 0x4, R6 ;  /* 0x0000000411101825 */ /* 0x000fe200078e0006 */
[----:B------:R-:W-:Y:S01]  /*09a0*/  @!P0 IADD3 R19, PT, PT, R2, UR4, RZ ;  /* 0x0000000402138c10 */ /* 0x000fe2000fffe0ff */
[----:B------:R-:W3:Y:S01]  /*09b0*/  @P1 LDG.E R6, desc[UR16][R6.64] ;  /* 0x0000001006061981 */ /* 0x000ee2000c1e1900 */
[----:B------:R-:W-:-:S02]  /*09c0*/  MOV R10, UR14 ;  /* 0x0000000e000a7c02 */ /* 0x000fc40008000f00 */
[----:B------:R-:W-:Y:S01]  /*09d0*/  MOV R11, UR15 ;  /* 0x0000000f000b7c02 */ /* 0x000fe20008000f00 */
[----:B------:R-:W-:Y:S01]  /*09e0*/  @!P0 IMAD.WIDE.U32 R8, R19, 0x4, R8 ;  /* 0x0000000413088825 */ /* 0x000fe200078e0008 */
[----:B------:R-:W2:Y:S03]  /*09f0*/  @P1 LDG.E R16, desc[UR16][R16.64] ;  /* 0x0000001010101981 */ /* 0x000ea6000c1e1900 */
[----:B------:R-:W-:Y:S01]  /*0a00*/  @!P0 IMAD.WIDE R10, R21, 0x4, R10 ;  /* 0x00000004150a8825 */ /* 0x000fe200078e020a */
[----:B------:R-:W2:Y:S04]  /*0a10*/  @P1 LDG.E R4, desc[UR16][R4.64+0x4] ;  /* 0x0000041004041981 */ /* 0x000ea8000c1e1900 */
[----:B------:R-:W4:Y:S04]  /*0a20*/  @!P0 LDG.E R9, desc[UR16][R8.64] ;  /* 0x0000001008098981 */ /* 0x000f28000c1e1900 */
[----:B------:R-:W4:Y:S01]  /*0a30*/  @!P0 LDG.E R10, desc[UR16][R10.64] ;  /* 0x000000100a0a8981 */ /* 0x000f22000c1e1900 */
[----:B---3--:R-:W-:-:S04]  /*0a40*/  @P1 FFMA R3, R3, R6, R12 ;  /* 0x0000000603031223 */ /* 0x008fc8000000000c */
[----:B--2---:R-:W-:-:S04]  /*0a50*/  @P1 FFMA R12, R4, R16, R3 ;  /* 0x00000010040c1223 */ /* 0x004fc80000000003 */
[----:B----4-:R-:W-:-:S07]  /*0a60*/  @!P0 FFMA R12, R9, R10, R12 ;  /* 0x0000000a090c8223 */ /* 0x010fce000000000c */
.L_x_0:
[----:B------:R-:W0:Y:S01]  /*0a70*/  LDC.64 R2, c[0x0][0x390] ;  /* 0x0000e400ff027b82 */ /* 0x000e220000000a00 */
[----:B------:R-:W-:-:S04]  /*0a80*/  IMAD R13, R0, UR18, R13 ;  /* 0x00000012000d7c24 */ /* 0x000fc8000f8e020d */
[----:B0-----:R-:W-:-:S05]  /*0a90*/  IMAD.WIDE R2, R13, 0x4, R2 ;  /* 0x000000040d027825 */ /* 0x001fca00078e0202 */
[----:B------:R-:W-:Y:S01]  /*0aa0*/  STG.E desc[UR16][R2.64], R12 ;  /* 0x0000000c02007986 */ /* 0x000fe2000c101910 */
[----:B------:R-:W-:Y:S05]  /*0ab0*/  EXIT ;  /* 0x000000000000794d */ /* 0x000fea0003800000 */
.L_x_4:
[----:B------:R-:W-:-:S00]  /*0ac0*/  BRA `(.L_x_4) ;  /* 0xfffffffc00fc7947 */ /* 0x000fc0000383ffff */
[----:B------:R-:W-:-:S00]  /*0ad0*/  NOP ;  /* 0x0000000000007918 */ /* 0x000fc00000000000 */
        /* <DEDUP_REMOVED lines=10> */
.L_x_5:


//--------------------- .nv.shared.reserved.0     --------------------------
	.section	.nv.shared.reserved.0,"aw",@nobits
	.weak		__nv_reservedSMEM_offset_0_alias
	.size		__nv_reservedSMEM_offset_0_alias, 0, 64
	.other		__nv_reservedSMEM_offset_0_alias,@"STO_CUDA_RESERVED_SHARED STV_DEFAULT"
__nv_reservedSMEM_offset_0_alias:
	.zero		0
	.zero		64


//--------------------- .nv.constant0._Z6matmulPfS_S_i --------------------------
	.section	.nv.constant0._Z6matmulPfS_S_i,"a",@progbits
	.sectionflags	@""
	.align	4
.nv.constant0._Z6matmulPfS_S_i:
	.zero		924


//--------------------- SYMBOLS --------------------------

	.type		.nv.reservedSmem.offset0,@object
	.size		.nv.reservedSmem.offset0,0x4
